//
// Generated by NVIDIA NVVM Compiler
//
// Compiler Build ID: CL-36424714
// Cuda compilation tools, release 13.0, V13.0.88
// Based on NVVM 20.0.0
//

.version 9.0
.target sm_100
.address_size 64

	// .globl	_Z8multiplyPiS_S_i

.visible .entry _Z8multiplyPiS_S_i(
	.param .u64 .ptr .align 1 _Z8multiplyPiS_S_i_param_0,
	.param .u64 .ptr .align 1 _Z8multiplyPiS_S_i_param_1,
	.param .u64 .ptr .align 1 _Z8multiplyPiS_S_i_param_2,
	.param .u32 _Z8multiplyPiS_S_i_param_3
)
{
	.reg .pred 	%p<10>;
	.reg .b32 	%r<138>;
	.reg .b64 	%rd<47>;

	ld.param.u64 	%rd16, [_Z8multiplyPiS_S_i_param_0];
	ld.param.u64 	%rd17, [_Z8multiplyPiS_S_i_param_1];
	ld.param.u64 	%rd15, [_Z8multiplyPiS_S_i_param_2];
	ld.param.u32 	%r31, [_Z8multiplyPiS_S_i_param_3];
	cvta.to.global.u64 	%rd1, %rd17;
	cvta.to.global.u64 	%rd2, %rd16;
	mov.u32 	%r1, %ctaid.x;
	setp.lt.s32 	%p1, %r31, 1;
	mov.b32 	%r137, 0;
	@%p1 bra 	$L__BB0_13;
	mul.lo.s32 	%r2, %r31, %r1;
	and.b32  	%r3, %r31, 15;
	setp.lt.u32 	%p2, %r31, 16;
	mov.b32 	%r130, 0;
	mov.u32 	%r137, %r130;
	@%p2 bra 	$L__BB0_4;
	and.b32  	%r130, %r31, 2147483632;
	neg.s32 	%r124, %r130;
	mul.wide.u32 	%rd18, %r2, 4;
	add.s64 	%rd19, %rd18, %rd2;
	add.s64 	%rd44, %rd19, 32;
	add.s64 	%rd43, %rd1, 32;
	mov.b32 	%r137, 0;
$L__BB0_3:
	.pragma "nounroll";
	ld.global.u32 	%r36, [%rd44+-32];
	ld.global.u32 	%r37, [%rd43+-32];
	mad.lo.s32 	%r38, %r37, %r36, %r137;
	ld.global.u32 	%r39, [%rd44+-28];
	ld.global.u32 	%r40, [%rd43+-28];
	mad.lo.s32 	%r41, %r40, %r39, %r38;
	ld.global.u32 	%r42, [%rd44+-24];
	ld.global.u32 	%r43, [%rd43+-24];
	mad.lo.s32 	%r44, %r43, %r42, %r41;
	ld.global.u32 	%r45, [%rd44+-20];
	ld.global.u32 	%r46, [%rd43+-20];
	mad.lo.s32 	%r47, %r46, %r45, %r44;
	ld.global.u32 	%r48, [%rd44+-16];
	ld.global.u32 	%r49, [%rd43+-16];
	mad.lo.s32 	%r50, %r49, %r48, %r47;
	ld.global.u32 	%r51, [%rd44+-12];
	ld.global.u32 	%r52, [%rd43+-12];
	mad.lo.s32 	%r53, %r52, %r51, %r50;
	ld.global.u32 	%r54, [%rd44+-8];
	ld.global.u32 	%r55, [%rd43+-8];
	mad.lo.s32 	%r56, %r55, %r54, %r53;
	ld.global.u32 	%r57, [%rd44+-4];
	ld.global.u32 	%r58, [%rd43+-4];
	mad.lo.s32 	%r59, %r58, %r57, %r56;
	ld.global.u32 	%r60, [%rd44];
	ld.global.u32 	%r61, [%rd43];
	mad.lo.s32 	%r62, %r61, %r60, %r59;
	ld.global.u32 	%r63, [%rd44+4];
	ld.global.u32 	%r64, [%rd43+4];
	mad.lo.s32 	%r65, %r64, %r63, %r62;
	ld.global.u32 	%r66, [%rd44+8];
	ld.global.u32 	%r67, [%rd43+8];
	mad.lo.s32 	%r68, %r67, %r66, %r65;
	ld.global.u32 	%r69, [%rd44+12];
	ld.global.u32 	%r70, [%rd43+12];
	mad.lo.s32 	%r71, %r70, %r69, %r68;
	ld.global.u32 	%r72, [%rd44+16];
	ld.global.u32 	%r73, [%rd43+16];
	mad.lo.s32 	%r74, %r73, %r72, %r71;
	ld.global.u32 	%r75, [%rd44+20];
	ld.global.u32 	%r76, [%rd43+20];
	mad.lo.s32 	%r77, %r76, %r75, %r74;
	ld.global.u32 	%r78, [%rd44+24];
	ld.global.u32 	%r79, [%rd43+24];
	mad.lo.s32 	%r80, %r79, %r78, %r77;
	ld.global.u32 	%r81, [%rd44+28];
	ld.global.u32 	%r82, [%rd43+28];
	mad.lo.s32 	%r137, %r82, %r81, %r80;
	add.s32 	%r124, %r124, 16;
	add.s64 	%rd44, %rd44, 64;
	add.s64 	%rd43, %rd43, 64;
	setp.ne.s32 	%p3, %r124, 0;
	@%p3 bra 	$L__BB0_3;
$L__BB0_4:
	setp.eq.s32 	%p4, %r3, 0;
	@%p4 bra 	$L__BB0_13;
	and.b32  	%r13, %r31, 7;
	setp.lt.u32 	%p5, %r3, 8;
	@%p5 bra 	$L__BB0_7;
	add.s32 	%r84, %r130, %r2;
	mul.wide.u32 	%rd20, %r84, 4;
	add.s64 	%rd21, %rd2, %rd20;
	ld.global.u32 	%r85, [%rd21];
	cvt.u64.u32 	%rd22, %r130;
	mul.wide.u32 	%rd23, %r130, 4;
	add.s64 	%rd24, %rd1, %rd23;
	ld.global.u32 	%r86, [%rd24];
	mad.lo.s32 	%r87, %r86, %r85, %r137;
	cvt.u64.u32 	%rd25, %r2;
	add.s64 	%rd26, %rd22, %rd25;
	shl.b64 	%rd27, %rd26, 2;
	add.s64 	%rd28, %rd2, %rd27;
	ld.global.u32 	%r88, [%rd28+4];
	ld.global.u32 	%r89, [%rd24+4];
	mad.lo.s32 	%r90, %r89, %r88, %r87;
	ld.global.u32 	%r91, [%rd28+8];
	ld.global.u32 	%r92, [%rd24+8];
	mad.lo.s32 	%r93, %r92, %r91, %r90;
	ld.global.u32 	%r94, [%rd28+12];
	ld.global.u32 	%r95, [%rd24+12];
	mad.lo.s32 	%r96, %r95, %r94, %r93;
	ld.global.u32 	%r97, [%rd28+16];
	ld.global.u32 	%r98, [%rd24+16];
	mad.lo.s32 	%r99, %r98, %r97, %r96;
	ld.global.u32 	%r100, [%rd28+20];
	ld.global.u32 	%r101, [%rd24+20];
	mad.lo.s32 	%r102, %r101, %r100, %r99;
	ld.global.u32 	%r103, [%rd28+24];
	ld.global.u32 	%r104, [%rd24+24];
	mad.lo.s32 	%r105, %r104, %r103, %r102;
	ld.global.u32 	%r106, [%rd28+28];
	ld.global.u32 	%r107, [%rd24+28];
	mad.lo.s32 	%r137, %r107, %r106, %r105;
	add.s32 	%r130, %r130, 8;
$L__BB0_7:
	setp.eq.s32 	%p6, %r13, 0;
	@%p6 bra 	$L__BB0_13;
	and.b32  	%r19, %r31, 3;
	setp.lt.u32 	%p7, %r13, 4;
	@%p7 bra 	$L__BB0_10;
	add.s32 	%r109, %r130, %r2;
	mul.wide.u32 	%rd29, %r109, 4;
	add.s64 	%rd30, %rd2, %rd29;
	ld.global.u32 	%r110, [%rd30];
	cvt.u64.u32 	%rd31, %r130;
	mul.wide.u32 	%rd32, %r130, 4;
	add.s64 	%rd33, %rd1, %rd32;
	ld.global.u32 	%r111, [%rd33];
	mad.lo.s32 	%r112, %r111, %r110, %r137;
	cvt.u64.u32 	%rd34, %r2;
	add.s64 	%rd35, %rd31, %rd34;
	shl.b64 	%rd36, %rd35, 2;
	add.s64 	%rd37, %rd2, %rd36;
	ld.global.u32 	%r113, [%rd37+4];
	ld.global.u32 	%r114, [%rd33+4];
	mad.lo.s32 	%r115, %r114, %r113, %r112;
	ld.global.u32 	%r116, [%rd37+8];
	ld.global.u32 	%r117, [%rd33+8];
	mad.lo.s32 	%r118, %r117, %r116, %r115;
	ld.global.u32 	%r119, [%rd37+12];
	ld.global.u32 	%r120, [%rd33+12];
	mad.lo.s32 	%r137, %r120, %r119, %r118;
	add.s32 	%r130, %r130, 4;
$L__BB0_10:
	setp.eq.s32 	%p8, %r19, 0;
	@%p8 bra 	$L__BB0_13;
	mul.wide.u32 	%rd38, %r130, 4;
	add.s64 	%rd46, %rd1, %rd38;
	add.s32 	%r121, %r130, %r2;
	mul.wide.u32 	%rd39, %r121, 4;
	add.s64 	%rd45, %rd2, %rd39;
	neg.s32 	%r135, %r19;
$L__BB0_12:
	.pragma "nounroll";
	ld.global.u32 	%r122, [%rd45];
	ld.global.u32 	%r123, [%rd46];
	mad.lo.s32 	%r137, %r123, %r122, %r137;
	add.s64 	%rd46, %rd46, 4;
	add.s64 	%rd45, %rd45, 4;
	add.s32 	%r135, %r135, 1;
	setp.ne.s32 	%p9, %r135, 0;
	@%p9 bra 	$L__BB0_12;
$L__BB0_13:
	cvta.to.global.u64 	%rd40, %rd15;
	mul.wide.u32 	%rd41, %r1, 4;
	add.s64 	%rd42, %rd40, %rd41;
	st.global.u32 	[%rd42], %r137;
	ret;

}


// ===== COMPILED SASS (sm_100) =====

	.target	sm_100

	.elftype	@"ET_EXEC"


//--------------------- .note.nv.tkinfo           --------------------------
	.section	.note.nv.tkinfo,"",@"SHT_NOTE"
	.sectionflags	@"SHF_NOTE_NV_TKINFO"
	.tkinfo
        /*0018*/ 	.word	0x00000002
        /*0030*/ 	.string	""
        /*0030*/ 	.string	"ptxas"
        /*0030*/ 	.string	"Cuda compilation tools, release 13.0, V13.0.88"
        /*0030*/ 	.string	"Build cuda_13.0.r13.0/compiler.36424714_0"
        /*0030*/ 	.string	"-arch sm_100 -m 64 "



//--------------------- .note.nv.cuinfo           --------------------------
	.section	.note.nv.cuinfo,"",@"SHT_NOTE"
	.sectionflags	@"SHF_NOTE_NV_CUINFO"
        /*0018*/ 	.short	0x0002
        /*001a*/ 	.short	0x0064
        /*001c*/ 	.short	0x0082
	.zero		2


//--------------------- .nv.info                  --------------------------
	.section	.nv.info,"",@"SHT_CUDA_INFO"
	.align	4


	//----- nvinfo : EIATTR_REGCOUNT
	.align		4
        /*0000*/ 	.byte	0x04, 0x2f
        /*0002*/ 	.short	(.L_1 - .L_0)
	.align		4
.L_0:
        /*0004*/ 	.word	index@(_Z8multiplyPiS_S_i)
        /*0008*/ 	.word	0x0000001d


	//----- nvinfo : EIATTR_FRAME_SIZE
	.align		4
.L_1:
        /*000c*/ 	.byte	0x04, 0x11
        /*000e*/ 	.short	(.L_3 - .L_2)
	.align		4
.L_2:
        /*0010*/ 	.word	index@(_Z8multiplyPiS_S_i)
        /*0014*/ 	.word	0x00000000


	//----- nvinfo : EIATTR_MIN_STACK_SIZE
	.align		4
.L_3:
        /*0018*/ 	.byte	0x04, 0x12
        /*001a*/ 	.short	(.L_5 - .L_4)
	.align		4
.L_4:
        /*001c*/ 	.word	index@(_Z8multiplyPiS_S_i)
        /*0020*/ 	.word	0x00000000
.L_5:


//--------------------- .nv.compat                --------------------------
	.section	.nv.compat,"",@"SHT_CUDA_COMPAT_INFO"
	.align	4
        /*0000*/ 	.byte	0x02, 0x09, 0x00, 0x00, 0x02, 0x02, 0x01, 0x00, 0x02, 0x05, 0x05, 0x00, 0x03, 0x07, 0x01, 0x01
        /*0010*/ 	.byte	0x02, 0x03, 0x00, 0x00, 0x02, 0x06, 0x01, 0x00, 0x04, 0x0b, 0x08, 0x00, 0x09, 0x00, 0x00, 0x00
        /*0020*/ 	.byte	0x00, 0x00, 0x00, 0x00


//--------------------- .nv.info._Z8multiplyPiS_S_i --------------------------
	.section	.nv.info._Z8multiplyPiS_S_i,"",@"SHT_CUDA_INFO"
	.sectionflags	@""
	.align	4


	//----- nvinfo : EIATTR_CUDA_API_VERSION
	.align		4
        /*0000*/ 	.byte	0x04, 0x37
        /*0002*/ 	.short	(.L_7 - .L_6)
.L_6:
        /*0004*/ 	.word	0x00000082


	//----- nvinfo : EIATTR_KPARAM_INFO
	.align		4
.L_7:
        /*0008*/ 	.byte	0x04, 0x17
        /*000a*/ 	.short	(.L_9 - .L_8)
.L_8:
        /*000c*/ 	.word	0x00000000
        /*0010*/ 	.short	0x0003
        /*0012*/ 	.short	0x0018
        /*0014*/ 	.byte	0x00, 0xf0, 0x11, 0x00


	//----- nvinfo : EIATTR_KPARAM_INFO
	.align		4
.L_9:
        /*0018*/ 	.byte	0x04, 0x17
        /*001a*/ 	.short	(.L_11 - .L_10)
.L_10:
        /*001c*/ 	.word	0x00000000
        /*0020*/ 	.short	0x0002
        /*0022*/ 	.short	0x0010
        /*0024*/ 	.byte	0x00, 0xf5, 0x21, 0x00


	//----- nvinfo : EIATTR_KPARAM_INFO
	.align		4
.L_11:
        /*0028*/ 	.byte	0x04, 0x17
        /*002a*/ 	.short	(.L_13 - .L_12)
.L_12:
        /*002c*/ 	.word	0x00000000
        /*0030*/ 	.short	0x0001
        /*0032*/ 	.short	0x0008
        /*0034*/ 	.byte	0x00, 0xf5, 0x21, 0x00


	//----- nvinfo : EIATTR_KPARAM_INFO
	.align		4
.L_13:
        /*0038*/ 	.byte	0x04, 0x17
        /*003a*/ 	.short	(.L_15 - .L_14)
.L_14:
        /*003c*/ 	.word	0x00000000
        /*0040*/ 	.short	0x0000
        /*0042*/ 	.short	0x0000
        /*0044*/ 	.byte	0x00, 0xf5, 0x21, 0x00


	//----- nvinfo : EIATTR_SPARSE_MMA_MASK
	.align		4
.L_15:
        /*0048*/ 	.byte	0x03, 0x50
        /*004a*/ 	.short	0x0000


	//----- nvinfo : EIATTR_MAXREG_COUNT
	.align		4
        /*004c*/ 	.byte	0x03, 0x1b
        /*004e*/ 	.short	0x00ff


	//----- nvinfo : EIATTR_MERCURY_ISA_VERSION
	.align		4
        /*0050*/ 	.byte	0x03, 0x5f
        /*0052*/ 	.short	0x0101


	//----- nvinfo : EIATTR_VRC_CTA_INIT_COUNT
	.align		4
        /*0054*/ 	.byte	0x02, 0x4a
	.zero		1
	.zero		1


	//----- nvinfo : EIATTR_EXIT_INSTR_OFFSETS
	.align		4
        /*0058*/ 	.byte	0x04, 0x1c
        /*005a*/ 	.short	(.L_17 - .L_16)


	//   ....[0]....
.L_16:
        /*005c*/ 	.word	0x00000b10


	//----- nvinfo : EIATTR_CBANK_PARAM_SIZE
	.align		4
.L_17:
        /*0060*/ 	.byte	0x03, 0x19
        /*0062*/ 	.short	0x001c


	//----- nvinfo : EIATTR_PARAM_CBANK
	.align		4
        /*0064*/ 	.byte	0x04, 0x0a
        /*0066*/ 	.short	(.L_19 - .L_18)
	.align		4
.L_18:
        /*0068*/ 	.word	index@(.nv.constant0._Z8multiplyPiS_S_i)
        /*006c*/ 	.short	0x0380
        /*006e*/ 	.short	0x001c


	//----- nvinfo : EIATTR_SW_WAR
	.align		4
.L_19:
        /*0070*/ 	.byte	0x04, 0x36
        /*0072*/ 	.short	(.L_21 - .L_20)
.L_20:
        /*0074*/ 	.word	0x00000008
.L_21:


//--------------------- .nv.callgraph             --------------------------
	.section	.nv.callgraph,"",@"SHT_CUDA_CALLGRAPH"
	.align	4
	.sectionentsize	8
	.align		4
        /*0000*/ 	.word	0x00000000
	.align		4
        /*0004*/ 	.word	0xffffffff
	.align		4
        /*0008*/ 	.word	0x00000000
	.align		4
        /*000c*/ 	.word	0xfffffffe
	.align		4
        /*0010*/ 	.word	0x00000000
	.align		4
        /*0014*/ 	.word	0xfffffffd
	.align		4
        /*0018*/ 	.word	0x00000000
	.align		4
        /*001c*/ 	.word	0xfffffffc


//--------------------- .text._Z8multiplyPiS_S_i  --------------------------
	.section	.text._Z8multiplyPiS_S_i,"ax",@progbits
	.align	128
        .global         _Z8multiplyPiS_S_i
        .type           _Z8multiplyPiS_S_i,@function
        .size           _Z8multiplyPiS_S_i,(.L_x_7 - _Z8multiplyPiS_S_i)
        .other          _Z8multiplyPiS_S_i,@"STO_CUDA_ENTRY STV_DEFAULT"
_Z8multiplyPiS_S_i:
.text._Z8multiplyPiS_S_i:
[----:B------:R-:W-:Y:S01]  /*0000*/  LDC R1, c[0x0][0x37c] ;  /* 0x0000df00ff017b82 */ /* 0x000fe20000000800 */
[----:B------:R-:W0:Y:S01]  /*0010*/  LDCU UR6, c[0x0][0x398] ;  /* 0x00007300ff0677ac */ /* 0x000e220008000800 */
[----:B------:R-:W1:Y:S01]  /*0020*/  S2R R0, SR_CTAID.X ;  /* 0x0000000000007919 */ /* 0x000e620000002500 */
[----:B------:R-:W-:Y:S01]  /*0030*/  HFMA2 R14, -RZ, RZ, 0, 0 ;  /* 0x00000000ff0e7431 */ /* 0x000fe200000001ff */
[----:B------:R-:W2:Y:S01]  /*0040*/  LDCU.64 UR10, c[0x0][0x358] ;  /* 0x00006b00ff0a77ac */ /* 0x000ea20008000a00 */
[----:B0-----:R-:W-:-:S09]  /*0050*/  UISETP.GE.AND UP0, UPT, UR6, 0x1, UPT ;  /* 0x000000010600788c */ /* 0x001fd2000bf06270 */
[----:B--2---:R-:W-:Y:S05]  /*0060*/  BRA.U !UP0, `(.L_x_0) ;  /* 0x00000009089c7547 */ /* 0x004fea000b800000 */
[----:B------:R-:W-:Y:S02]  /*0070*/  UISETP.GE.U32.AND UP1, UPT, UR6, 0x10, UPT ;  /* 0x000000100600788c */ /* 0x000fe4000bf26070 */
[----:B-1----:R-:W-:Y:S01]  /*0080*/  IMAD R6, R0, UR6, RZ ;  /* 0x0000000600067c24 */ /* 0x002fe2000f8e02ff */
[----:B------:R-:W-:Y:S01]  /*0090*/  ULOP3.LUT UR7, UR6, 0xf, URZ, 0xc0, !UPT ;  /* 0x0000000f06077892 */ /* 0x000fe2000f8ec0ff */
[----:B------:R-:W-:Y:S02]  /*00a0*/  MOV R7, RZ ;  /* 0x000000ff00077202 */ /* 0x000fe40000000f00 */
[----:B------:R-:W-:Y:S01]  /*00b0*/  MOV R14, RZ ;  /* 0x000000ff000e7202 */ /* 0x000fe20000000f00 */
[----:B------:R-:W-:Y:S02]  /*00c0*/  UISETP.NE.AND UP0, UPT, UR7, URZ, UPT ;  /* 0x000000ff0700728c */ /* 0x000fe4000bf05270 */
[----:B------:R-:W-:Y:S09]  /*00d0*/  BRA.U !UP1, `(.L_x_1) ;  /* 0x0000000509107547 */ /* 0x000ff2000b800000 */
[----:B------:R-:W0:Y:S01]  /*00e0*/  LDC.64 R2, c[0x0][0x380] ;  /* 0x0000e000ff027b82 */ /* 0x000e220000000a00 */
[----:B------:R-:W1:Y:S01]  /*00f0*/  LDCU.64 UR4, c[0x0][0x388] ;  /* 0x00007100ff0477ac */ /* 0x000e620008000a00 */
[----:B------:R-:W-:Y:S01]  /*0100*/  MOV R14, RZ ;  /* 0x000000ff000e7202 */ /* 0x000fe20000000f00 */
[----:B------:R-:W-:-:S04]  /*0110*/  ULOP3.LUT UR8, UR6, 0x7ffffff0, URZ, 0xc0, !UPT ;  /* 0x7ffffff006087892 */ /* 0x000fc8000f8ec0ff */
[----:B------:R-:W-:Y:S02]  /*0120*/  UIADD3 UR9, UPT, UPT, -UR8, URZ, URZ ;  /* 0x000000ff08097290 */ /* 0x000fe4000fffe1ff */
[----:B------:R-:W-:Y:S01]  /*0130*/  MOV R7, UR8 ;  /* 0x0000000800077c02 */ /* 0x000fe20008000f00 */
[----:B-1----:R-:W-:-:S04]  /*0140*/  UIADD3 UR4, UP1, UPT, UR4, 0x20, URZ ;  /* 0x0000002004047890 */ /* 0x002fc8000ff3e0ff */
[----:B------:R-:W-:Y:S01]  /*0150*/  UIADD3.X UR5, UPT, UPT, URZ, UR5, URZ, UP1, !UPT ;  /* 0x00000005ff057290 */ /* 0x000fe20008ffe4ff */
[----:B0-----:R-:W-:Y:S01]  /*0160*/  IMAD.WIDE.U32 R2, R6, 0x4, R2 ;  /* 0x0000000406027825 */ /* 0x001fe200078e0002 */
[----:B------:R-:W-:Y:S02]  /*0170*/  MOV R4, UR4 ;  /* 0x0000000400047c02 */ /* 0x000fe40008000f00 */
[----:B------:R-:W-:Y:S02]  /*0180*/  IADD3 R2, P0, PT, R2, 0x20, RZ ;  /* 0x0000002002027810 */ /* 0x000fe40007f1e0ff */
[----:B------:R-:W-:Y:S02]  /*0190*/  MOV R5, UR5 ;  /* 0x0000000500057c02 */ /* 0x000fe40008000f00 */
[----:B------:R-:W-:-:S09]  /*01a0*/  IADD3.X R3, PT, PT, RZ, R3, RZ, P0, !PT ;  /* 0x00000003ff037210 */ /* 0x000fd200007fe4ff */
.L_x_2:
[----:B------:R-:W2:Y:S04]  /*01b0*/  LDG.E R15, desc[UR10][R2.64+-0x20] ;  /* 0xffffe00a020f7981 */ /* 0x000ea8000c1e1900 */
[----:B------:R-:W2:Y:S04]  /*01c0*/  LDG.E R16, desc[UR10][R4.64+-0x20] ;  /* 0xffffe00a04107981 */ /* 0x000ea8000c1e1900 */
[----:B------:R-:W3:Y:S04]  /*01d0*/  LDG.E R24, desc[UR10][R2.64+-0x1c] ;  /* 0xffffe40a02187981 */ /* 0x000ee8000c1e1900 */
[----:B------:R-:W3:Y:S04]  /*01e0*/  LDG.E R25, desc[UR10][R4.64+-0x1c] ;  /* 0xffffe40a04197981 */ /* 0x000ee8000c1e1900 */
[----:B------:R-:W4:Y:S04]  /*01f0*/  LDG.E R19, desc[UR10][R2.64+-0x18] ;  /* 0xffffe80a02137981 */ /* 0x000f28000c1e1900 */
[----:B------:R-:W4:Y:S04]  /*0200*/  LDG.E R18, desc[UR10][R4.64+-0x18] ;  /* 0xffffe80a04127981 */ /* 0x000f28000c1e1900 */
[----:B------:R-:W5:Y:S04]  /*0210*/  LDG.E R20, desc[UR10][R2.64+-0x14] ;  /* 0xffffec0a02147981 */ /* 0x000f68000c1e1900 */
        /* <DEDUP_REMOVED lines=9> */
[----:B------:R-:W5:Y:S01]  /*02b0*/  LDG.E R17, desc[UR10][R4.64] ;  /* 0x0000000a04117981 */ /* 0x000f62000c1e1900 */
[----:B--2---:R-:W-:-:S03]  /*02c0*/  IMAD R15, R15, R16, R14 ;  /* 0x000000100f0f7224 */ /* 0x004fc600078e020e */
[----:B------:R-:W2:Y:S04]  /*02d0*/  LDG.E R16, desc[UR10][R2.64] ;  /* 0x0000000a02107981 */ /* 0x000ea8000c1e1900 */
[----:B------:R-:W2:Y:S01]  /*02e0*/  LDG.E R14, desc[UR10][R2.64+0x4] ;  /* 0x0000040a020e7981 */ /* 0x000ea2000c1e1900 */
[----:B---3--:R-:W-:-:S03]  /*02f0*/  IMAD R24, R24, R25, R15 ;  /* 0x0000001918187224 */ /* 0x008fc600078e020f */
[----:B------:R-:W3:Y:S04]  /*0300*/  LDG.E R15, desc[UR10][R4.64+0x4] ;  /* 0x0000040a040f7981 */ /* 0x000ee8000c1e1900 */
[----:B------:R-:W3:Y:S01]  /*0310*/  LDG.E R25, desc[UR10][R4.64+0x14] ;  /* 0x0000140a04197981 */ /* 0x000ee2000c1e1900 */
[----:B----4-:R-:W-:-:S03]  /*0320*/  IMAD R24, R19, R18, R24 ;  /* 0x0000001213187224 */ /* 0x010fc600078e0218 */
[----:B------:R-:W4:Y:S04]  /*0330*/  LDG.E R18, desc[UR10][R2.64+0x8] ;  /* 0x0000080a02127981 */ /* 0x000f28000c1e1900 */
[----:B------:R-:W4:Y:S01]  /*0340*/  LDG.E R19, desc[UR10][R4.64+0x8] ;  /* 0x0000080a04137981 */ /* 0x000f22000c1e1900 */
[----:B-----5:R-:W-:-:S03]  /*0350*/  IMAD R24, R20, R21, R24 ;  /* 0x0000001514187224 */ /* 0x020fc600078e0218 */
[----:B------:R-:W5:Y:S04]  /*0360*/  LDG.E R20, desc[UR10][R2.64+0xc] ;  /* 0x00000c0a02147981 */ /* 0x000f68000c1e1900 */
[----:B------:R-:W5:Y:S01]  /*0370*/  LDG.E R21, desc[UR10][R4.64+0xc] ;  /* 0x00000c0a04157981 */ /* 0x000f62000c1e1900 */
[----:B------:R-:W-:-:S03]  /*0380*/  IMAD R24, R22, R23, R24 ;  /* 0x0000001716187224 */ /* 0x000fc600078e0218 */
[----:B------:R-:W5:Y:S04]  /*0390*/  LDG.E R22, desc[UR10][R2.64+0x10] ;  /* 0x0000100a02167981 */ /* 0x000f68000c1e1900 */
[----:B------:R-:W5:Y:S01]  /*03a0*/  LDG.E R23, desc[UR10][R4.64+0x10] ;  /* 0x0000100a04177981 */ /* 0x000f62000c1e1900 */
[----:B------:R-:W-:-:S03]  /*03b0*/  IMAD R26, R12, R13, R24 ;  /* 0x0000000d0c1a7224 */ /* 0x000fc600078e0218 */
[----:B------:R-:W5:Y:S04]  /*03c0*/  LDG.E R24, desc[UR10][R2.64+0x14] ;  /* 0x0000140a02187981 */ /* 0x000f68000c1e1900 */
[----:B------:R-:W5:Y:S04]  /*03d0*/  LDG.E R13, desc[UR10][R2.64+0x18] ;  /* 0x0000180a020d7981 */ /* 0x000f68000c1e1900 */
[----:B------:R-:W5:Y:S01]  /*03e0*/  LDG.E R12, desc[UR10][R4.64+0x18] ;  /* 0x0000180a040c7981 */ /* 0x000f62000c1e1900 */
[----:B------:R-:W-:-:S03]  /*03f0*/  IMAD R26, R11, R8, R26 ;  /* 0x000000080b1a7224 */ /* 0x000fc600078e021a */
[----:B------:R0:W5:Y:S04]  /*0400*/  LDG.E R8, desc[UR10][R2.64+0x1c] ;  /* 0x00001c0a02087981 */ /* 0x000168000c1e1900 */
[----:B------:R1:W5:Y:S01]  /*0410*/  LDG.E R11, desc[UR10][R4.64+0x1c] ;  /* 0x00001c0a040b7981 */ /* 0x000362000c1e1900 */
[----:B------:R-:W-:Y:S01]  /*0420*/  IMAD R9, R10, R9, R26 ;  /* 0x000000090a097224 */ /* 0x000fe200078e021a */
[----:B------:R-:W-:-:S04]  /*0430*/  UIADD3 UR9, UPT, UPT, UR9, 0x10, URZ ;  /* 0x0000001009097890 */ /* 0x000fc8000fffe0ff */
[----:B------:R-:W-:Y:S01]  /*0440*/  UISETP.NE.AND UP1, UPT, UR9, URZ, UPT ;  /* 0x000000ff0900728c */ /* 0x000fe2000bf25270 */
[----:B0-----:R-:W-:Y:S02]  /*0450*/  IADD3 R2, P0, PT, R2, 0x40, RZ ;  /* 0x0000004002027810 */ /* 0x001fe40007f1e0ff */
[----:B-1----:R-:W-:Y:S02]  /*0460*/  IADD3 R4, P1, PT, R4, 0x40, RZ ;  /* 0x0000004004047810 */ /* 0x002fe40007f3e0ff */
[----:B------:R-:W-:Y:S02]  /*0470*/  IADD3.X R3, PT, PT, RZ, R3, RZ, P0, !PT ;  /* 0x00000003ff037210 */ /* 0x000fe400007fe4ff */
[----:B------:R-:W-:Y:S01]  /*0480*/  IADD3.X R5, PT, PT, RZ, R5, RZ, P1, !PT ;  /* 0x00000005ff057210 */ /* 0x000fe20000ffe4ff */
[----:B--2---:R-:W-:-:S04]  /*0490*/  IMAD R9, R16, R17, R9 ;  /* 0x0000001110097224 */ /* 0x004fc800078e0209 */
[----:B---3--:R-:W-:-:S04]  /*04a0*/  IMAD R9, R14, R15, R9 ;  /* 0x0000000f0e097224 */ /* 0x008fc800078e0209 */
[----:B----4-:R-:W-:-:S04]  /*04b0*/  IMAD R9, R18, R19, R9 ;  /* 0x0000001312097224 */ /* 0x010fc800078e0209 */
[----:B-----5:R-:W-:-:S04]  /*04c0*/  IMAD R9, R20, R21, R9 ;  /* 0x0000001514097224 */ /* 0x020fc800078e0209 */
[----:B------:R-:W-:-:S04]  /*04d0*/  IMAD R9, R22, R23, R9 ;  /* 0x0000001716097224 */ /* 0x000fc800078e0209 */
[----:B------:R-:W-:-:S04]  /*04e0*/  IMAD R9, R24, R25, R9 ;  /* 0x0000001918097224 */ /* 0x000fc800078e0209 */
[----:B------:R-:W-:-:S04]  /*04f0*/  IMAD R9, R13, R12, R9 ;  /* 0x0000000c0d097224 */ /* 0x000fc800078e0209 */
[----:B------:R-:W-:Y:S01]  /*0500*/  IMAD R14, R8, R11, R9 ;  /* 0x0000000b080e7224 */ /* 0x000fe200078e0209 */
[----:B------:R-:W-:Y:S06]  /*0510*/  BRA.U UP1, `(.L_x_2) ;  /* 0xfffffffd01247547 */ /* 0x000fec000b83ffff */
.L_x_1:
[----:B------:R-:W-:Y:S05]  /*0520*/  BRA.U !UP0, `(.L_x_0) ;  /* 0x00000005086c7547 */ /* 0x000fea000b800000 */
[----:B------:R-:W-:Y:S02]  /*0530*/  UISETP.GE.U32.AND UP0, UPT, UR7, 0x8, UPT ;  /* 0x000000080700788c */ /* 0x000fe4000bf06070 */
[----:B------:R-:W-:-:S04]  /*0540*/  ULOP3.LUT UR5, UR6, 0x7, URZ, 0xc0, !UPT ;  /* 0x0000000706057892 */ /* 0x000fc8000f8ec0ff */
[----:B------:R-:W-:-:S03]  /*0550*/  UISETP.NE.AND UP1, UPT, UR5, URZ, UPT ;  /* 0x000000ff0500728c */ /* 0x000fc6000bf25270 */
[----:B------:R-:W-:Y:S08]  /*0560*/  BRA.U !UP0, `(.L_x_3) ;  /* 0x00000001088c7547 */ /* 0x000ff0000b800000 */
[----:B------:R-:W0:Y:S01]  /*0570*/  LDC.64 R8, c[0x0][0x380] ;  /* 0x0000e000ff087b82 */ /* 0x000e220000000a00 */
[CC--:B------:R-:W-:Y:S02]  /*0580*/  IADD3 R3, PT, PT, R6.reuse, R7.reuse, RZ ;  /* 0x0000000706037210 */ /* 0x0c0fe40007ffe0ff */
[----:B------:R-:W-:-:S05]  /*0590*/  IADD3 R10, P0, PT, R6, R7, RZ ;  /* 0x00000007060a7210 */ /* 0x000fca0007f1e0ff */
[----:B------:R-:W1:Y:S08]  /*05a0*/  LDC.64 R12, c[0x0][0x380] ;  /* 0x0000e000ff0c7b82 */ /* 0x000e700000000a00 */
[----:B------:R-:W2:Y:S01]  /*05b0*/  LDC.64 R4, c[0x0][0x388] ;  /* 0x0000e200ff047b82 */ /* 0x000ea20000000a00 */
[----:B0-----:R-:W-:Y:S01]  /*05c0*/  IMAD.WIDE.U32 R8, R3, 0x4, R8 ;  /* 0x0000000403087825 */ /* 0x001fe200078e0008 */
[----:B------:R-:W-:-:S04]  /*05d0*/  IADD3.X R3, PT, PT, RZ, RZ, RZ, P0, !PT ;  /* 0x000000ffff037210 */ /* 0x000fc800007fe4ff */
[----:B------:R-:W3:Y:S01]  /*05e0*/  LDG.E R11, desc[UR10][R8.64] ;  /* 0x0000000a080b7981 */ /* 0x000ee2000c1e1900 */
[----:B-1----:R-:W-:-:S04]  /*05f0*/  LEA R2, P0, R10, R12, 0x2 ;  /* 0x0000000c0a027211 */ /* 0x002fc800078010ff */
[----:B------:R-:W-:Y:S01]  /*0600*/  LEA.HI.X R3, R10, R13, R3, 0x2, P0 ;  /* 0x0000000d0a037211 */ /* 0x000fe200000f1403 */
[----:B--2---:R-:W-:-:S04]  /*0610*/  IMAD.WIDE.U32 R4, R7, 0x4, R4 ;  /* 0x0000000407047825 */ /* 0x004fc800078e0004 */
[----:B------:R-:W2:Y:S04]  /*0620*/  LDG.E R13, desc[UR10][R2.64+0x4] ;  /* 0x0000040a020d7981 */ /* 0x000ea8000c1e1900 */
[----:B------:R-:W3:Y:S04]  /*0630*/  LDG.E R10, desc[UR10][R4.64] ;  /* 0x0000000a040a7981 */ /* 0x000ee8000c1e1900 */
[----:B------:R-:W2:Y:S04]  /*0640*/  LDG.E R12, desc[UR10][R4.64+0x4] ;  /* 0x0000040a040c7981 */ /* 0x000ea8000c1e1900 */
        /* <DEDUP_REMOVED lines=12> */
[----:B------:R-:W-:Y:S01]  /*0710*/  IADD3 R7, PT, PT, R7, 0x8, RZ ;  /* 0x0000000807077810 */ /* 0x000fe20007ffe0ff */
[----:B---3--:R-:W-:-:S04]  /*0720*/  IMAD R10, R11, R10, R14 ;  /* 0x0000000a0b0a7224 */ /* 0x008fc800078e020e */
[----:B--2---:R-:W-:-:S04]  /*0730*/  IMAD R10, R13, R12, R10 ;  /* 0x0000000c0d0a7224 */ /* 0x004fc800078e020a */
[----:B----4-:R-:W-:-:S04]  /*0740*/  IMAD R10, R15, R16, R10 ;  /* 0x000000100f0a7224 */ /* 0x010fc800078e020a */
[----:B-----5:R-:W-:-:S04]  /*0750*/  IMAD R10, R17, R18, R10 ;  /* 0x00000012110a7224 */ /* 0x020fc800078e020a */
[----:B------:R-:W-:-:S04]  /*0760*/  IMAD R10, R19, R20, R10 ;  /* 0x00000014130a7224 */ /* 0x000fc800078e020a */
[----:B------:R-:W-:-:S04]  /*0770*/  IMAD R10, R21, R22, R10 ;  /* 0x00000016150a7224 */ /* 0x000fc800078e020a */
[----:B------:R-:W-:-:S04]  /*0780*/  IMAD R8, R8, R9, R10 ;  /* 0x0000000908087224 */ /* 0x000fc800078e020a */
[----:B------:R-:W-:-:S07]  /*0790*/  IMAD R14, R23, R24, R8 ;  /* 0x00000018170e7224 */ /* 0x000fce00078e0208 */
.L_x_3:
        /* <DEDUP_REMOVED lines=11> */
[----:B------:R-:W-:-:S05]  /*0850*/  IADD3.X R3, PT, PT, RZ, RZ, RZ, P0, !PT ;  /* 0x000000ffff037210 */ /* 0x000fca00007fe4ff */
        /* <DEDUP_REMOVED lines=10> */
[----:B------:R-:W5:Y:S01]  /*0900*/  LDG.E R17, desc[UR10][R2.64+0xc] ;  /* 0x00000c0a02117981 */ /* 0x000f62000c1e1900 */
[----:B------:R-:W-:Y:S01]  /*0910*/  IADD3 R7, PT, PT, R7, 0x4, RZ ;  /* 0x0000000407077810 */ /* 0x000fe20007ffe0ff */
[----:B---3--:R-:W-:-:S04]  /*0920*/  IMAD R10, R9, R10, R14 ;  /* 0x0000000a090a7224 */ /* 0x008fc800078e020e */
[----:B--2---:R-:W-:-:S04]  /*0930*/  IMAD R10, R11, R12, R10 ;  /* 0x0000000c0b0a7224 */ /* 0x004fc800078e020a */
[----:B----4-:R-:W-:-:S04]  /*0940*/  IMAD R10, R13, R15, R10 ;  /* 0x0000000f0d0a7224 */ /* 0x010fc800078e020a */
[----:B-----5:R-:W-:-:S07]  /*0950*/  IMAD R14, R17, R16, R10 ;  /* 0x00000010110e7224 */ /* 0x020fce00078e020a */
.L_x_4:
[----:B------:R-:W-:Y:S05]  /*0960*/  BRA.U !UP1, `(.L_x_0) ;  /* 0x00000001095c7547 */ /* 0x000fea000b800000 */
[----:B------:R-:W0:Y:S01]  /*0970*/  LDC.64 R2, c[0x0][0x388] ;  /* 0x0000e200ff027b82 */ /* 0x000e220000000a00 */
[----:B------:R-:W-:Y:S01]  /*0980*/  IADD3 R9, PT, PT, R6, R7, RZ ;  /* 0x0000000706097210 */ /* 0x000fe20007ffe0ff */
[----:B------:R-:W-:-:S06]  /*0990*/  UIADD3 UR4, UPT, UPT, -UR4, URZ, URZ ;  /* 0x000000ff04047290 */ /* 0x000fcc000fffe1ff */
[----:B------:R-:W1:Y:S01]  /*09a0*/  LDC.64 R4, c[0x0][0x380] ;  /* 0x0000e000ff047b82 */ /* 0x000e620000000a00 */
[----:B0-----:R-:W-:-:S03]  /*09b0*/  IMAD.WIDE.U32 R2, R7, 0x4, R2 ;  /* 0x0000000407027825 */ /* 0x001fc600078e0002 */
[----:B------:R-:W-:Y:S01]  /*09c0*/  MOV R6, R2 ;  /* 0x0000000200067202 */ /* 0x000fe20000000f00 */
[----:B-1----:R-:W-:Y:S01]  /*09d0*/  IMAD.WIDE.U32 R4, R9, 0x4, R4 ;  /* 0x0000000409047825 */ /* 0x002fe200078e0004 */
[----:B------:R-:W-:Y:S02]  /*09e0*/  MOV R9, R3 ;  /* 0x0000000300097202 */ /* 0x000fe40000000f00 */
[----:B------:R-:W-:Y:S02]  /*09f0*/  MOV R2, R4 ;  /* 0x0000000400027202 */ /* 0x000fe40000000f00 */
[----:B------:R-:W-:-:S07]  /*0a00*/  MOV R7, R5 ;  /* 0x0000000500077202 */ /* 0x000fce0000000f00 */
.L_x_5:
[----:B------:R-:W-:Y:S02]  /*0a10*/  MOV R3, R7 ;  /* 0x0000000700037202 */ /* 0x000fe40000000f00 */
[----:B------:R-:W-:Y:S02]  /*0a20*/  MOV R4, R6 ;  /* 0x0000000600047202 */ /* 0x000fe40000000f00 */
[----:B------:R-:W-:Y:S02]  /*0a30*/  MOV R5, R9 ;  /* 0x0000000900057202 */ /* 0x000fe40000000f00 */
[----:B------:R0:W2:Y:S04]  /*0a40*/  LDG.E R3, desc[UR10][R2.64] ;  /* 0x0000000a02037981 */ /* 0x0000a8000c1e1900 */
[----:B------:R-:W2:Y:S01]  /*0a50*/  LDG.E R4, desc[UR10][R4.64] ;  /* 0x0000000a04047981 */ /* 0x000ea2000c1e1900 */
[----:B------:R-:W-:Y:S01]  /*0a60*/  UIADD3 UR4, UPT, UPT, UR4, 0x1, URZ ;  /* 0x0000000104047890 */ /* 0x000fe2000fffe0ff */
[----:B------:R-:W-:-:S03]  /*0a70*/  IADD3 R6, P0, PT, R6, 0x4, RZ ;  /* 0x0000000406067810 */ /* 0x000fc60007f1e0ff */
[----:B------:R-:W-:Y:S01]  /*0a80*/  UISETP.NE.AND UP0, UPT, UR4, URZ, UPT ;  /* 0x000000ff0400728c */ /* 0x000fe2000bf05270 */
[----:B0-----:R-:W-:Y:S02]  /*0a90*/  IADD3 R2, P1, PT, R2, 0x4, RZ ;  /* 0x0000000402027810 */ /* 0x001fe40007f3e0ff */
[----:B------:R-:W-:Y:S02]  /*0aa0*/  IADD3.X R9, PT, PT, RZ, R9, RZ, P0, !PT ;  /* 0x00000009ff097210 */ /* 0x000fe400007fe4ff */
[----:B------:R-:W-:Y:S01]  /*0ab0*/  IADD3.X R7, PT, PT, RZ, R7, RZ, P1, !PT ;  /* 0x00000007ff077210 */ /* 0x000fe20000ffe4ff */
[----:B--2---:R-:W-:-:S03]  /*0ac0*/  IMAD R14, R3, R4, R14 ;  /* 0x00000004030e7224 */ /* 0x004fc600078e020e */
[----:B------:R-:W-:Y:S05]  /*0ad0*/  BRA.U UP0, `(.L_x_5) ;  /* 0xfffffffd00cc7547 */ /* 0x000fea000b83ffff */
.L_x_0:
[----:B------:R-:W1:Y:S02]  /*0ae0*/  LDC.64 R2, c[0x0][0x390] ;  /* 0x0000e400ff027b82 */ /* 0x000e640000000a00 */
[----:B-1----:R-:W-:-:S05]  /*0af0*/  IMAD.WIDE.U32 R2, R0, 0x4, R2 ;  /* 0x0000000400027825 */ /* 0x002fca00078e0002 */
[----:B------:R-:W-:Y:S01]  /*0b00*/  STG.E desc[UR10][R2.64], R14 ;  /* 0x0000000e02007986 */ /* 0x000fe2000c10190a */
[----:B------:R-:W-:Y:S05]  /*0b10*/  EXIT ;  /* 0x000000000000794d */ /* 0x000fea0003800000 */
.L_x_6:
[----:B------:R-:W-:-:S00]  /*0b20*/  BRA `(.L_x_6) ;  /* 0xfffffffc00fc7947 */ /* 0x000fc0000383ffff */
[----:B------:R-:W-:-:S00]  /*0b30*/  NOP ;  /* 0x0000000000007918 */ /* 0x000fc00000000000 */
        /* <DEDUP_REMOVED lines=12> */
.L_x_7:


//--------------------- .nv.shared.reserved.0     --------------------------
	.section	.nv.shared.reserved.0,"aw",@nobits
	.weak		__nv_reservedSMEM_offset_0_alias
	.size		__nv_reservedSMEM_offset_0_alias, 0, 64
	.other		__nv_reservedSMEM_offset_0_alias,@"STO_CUDA_RESERVED_SHARED STV_DEFAULT"
__nv_reservedSMEM_offset_0_alias:
	.zero		0
	.zero		64


//--------------------- .nv.constant0._Z8multiplyPiS_S_i --------------------------
	.section	.nv.constant0._Z8multiplyPiS_S_i,"a",@progbits
	.sectionflags	@""
	.align	4
.nv.constant0._Z8multiplyPiS_S_i:
	.zero		924


//--------------------- SYMBOLS --------------------------

	.type		.nv.reservedSmem.offset0,@object
	.size		.nv.reservedSmem.offset0,0x4
